	.headerflags	@"EF_CUDA_TEXMODE_UNIFIED EF_CUDA_64BIT_ADDRESS EF_CUDA_ACCELERATORS EF_CUDA_SM90 EF_CUDA_VIRTUAL_SM(EF_CUDA_SM90)"
	.elftype	@"ET_EXEC"


//--------------------- .nv.info                  --------------------------
	.section	.nv.info,"",@"SHT_CUDA_INFO"
	.align	4


	//----- nvinfo : EIATTR_REGCOUNT
	.align		4
        /*0000*/ 	.byte	0x04, 0x2f
        /*0002*/ 	.short	(.L_3 - .L_2)
	.align		4
.L_2:
        /*0004*/ 	.word	index@(triton_poi_fused__native_batch_norm_legit_no_training_relu_10)
        /*0008*/ 	.word	0x00000020


	//----- nvinfo : EIATTR_MIN_STACK_SIZE
	.align		4
.L_3:
        /*000c*/ 	.byte	0x04, 0x12
        /*000e*/ 	.short	(.L_5 - .L_4)
	.align		4
.L_4:
        /*0010*/ 	.word	index@(triton_poi_fused__native_batch_norm_legit_no_training_relu_10)
        /*0014*/ 	.word	0x00000000


	//----- nvinfo : EIATTR_FRAME_SIZE
	.align		4
.L_5:
        /*0018*/ 	.byte	0x04, 0x11
        /*001a*/ 	.short	(.L_7 - .L_6)
	.align		4
.L_6:
        /*001c*/ 	.word	index@(triton_poi_fused__native_batch_norm_legit_no_training_relu_10)
        /*0020*/ 	.word	0x00000000


	//----- nvinfo : EIATTR_MIN_STACK_SIZE
	.align		4
.L_7:
        /*0024*/ 	.byte	0x04, 0x12
        /*0026*/ 	.short	(.L_9 - .L_8)
	.align		4
.L_8:
        /*0028*/ 	.word	index@(triton_poi_fused__native_batch_norm_legit_no_training_relu_10)
        /*002c*/ 	.word	0x00000000
.L_9:


//--------------------- .nv.info.triton_poi_fused__native_batch_norm_legit_no_training_relu_10 --------------------------
	.section	.nv.info.triton_poi_fused__native_batch_norm_legit_no_training_relu_10,"",@"SHT_CUDA_INFO"
	.sectionflags	@""
	.align	4


	//----- nvinfo : EIATTR_CUDA_API_VERSION
	.align		4
        /*0000*/ 	.byte	0x04, 0x37
        /*0002*/ 	.short	(.L_11 - .L_10)
.L_10:
        /*0004*/ 	.word	0x0000007c


	//----- nvinfo : EIATTR_KPARAM_INFO
	.align		4
.L_11:
        /*0008*/ 	.byte	0x04, 0x17
        /*000a*/ 	.short	(.L_13 - .L_12)
.L_12:
        /*000c*/ 	.word	0x00000000
        /*0010*/ 	.short	0x0007
        /*0012*/ 	.short	0x0034
        /*0014*/ 	.byte	0x00, 0xf0, 0x11, 0x00


	//----- nvinfo : EIATTR_KPARAM_INFO
	.align		4
.L_13:
        /*0018*/ 	.byte	0x04, 0x17
        /*001a*/ 	.short	(.L_15 - .L_14)
.L_14:
        /*001c*/ 	.word	0x00000000
        /*0020*/ 	.short	0x0006
        /*0022*/ 	.short	0x0030
        /*0024*/ 	.byte	0x00, 0xf0, 0x11, 0x00


	//----- nvinfo : EIATTR_KPARAM_INFO
	.align		4
.L_15:
        /*0028*/ 	.byte	0x04, 0x17
        /*002a*/ 	.short	(.L_17 - .L_16)
.L_16:
        /*002c*/ 	.word	0x00000000
        /*0030*/ 	.short	0x0005
        /*0032*/ 	.short	0x0028
        /*0034*/ 	.byte	0x00, 0xf4, 0x21, 0x00


	//----- nvinfo : EIATTR_KPARAM_INFO
	.align		4
.L_17:
        /*0038*/ 	.byte	0x04, 0x17
        /*003a*/ 	.short	(.L_19 - .L_18)
.L_18:
        /*003c*/ 	.word	0x00000000
        /*0040*/ 	.short	0x0004
        /*0042*/ 	.short	0x0020
        /*0044*/ 	.byte	0x00, 0xf4, 0x21, 0x00


	//----- nvinfo : EIATTR_KPARAM_INFO
	.align		4
.L_19:
        /*0048*/ 	.byte	0x04, 0x17
        /*004a*/ 	.short	(.L_21 - .L_20)
.L_20:
        /*004c*/ 	.word	0x00000000
        /*0050*/ 	.short	0x0003
        /*0052*/ 	.short	0x0018
        /*0054*/ 	.byte	0x00, 0xf4, 0x21, 0x00


	//----- nvinfo : EIATTR_KPARAM_INFO
	.align		4
.L_21:
        /*0058*/ 	.byte	0x04, 0x17
        /*005a*/ 	.short	(.L_23 - .L_22)
.L_22:
        /*005c*/ 	.word	0x00000000
        /*0060*/ 	.short	0x0002
        /*0062*/ 	.short	0x0010
        /*0064*/ 	.byte	0x00, 0xf4, 0x21, 0x00


	//----- nvinfo : EIATTR_KPARAM_INFO
	.align		4
.L_23:
        /*0068*/ 	.byte	0x04, 0x17
        /*006a*/ 	.short	(.L_25 - .L_24)
.L_24:
        /*006c*/ 	.word	0x00000000
        /*0070*/ 	.short	0x0001
        /*0072*/ 	.short	0x0008
        /*0074*/ 	.byte	0x00, 0xf4, 0x21, 0x00


	//----- nvinfo : EIATTR_KPARAM_INFO
	.align		4
.L_25:
        /*0078*/ 	.byte	0x04, 0x17
        /*007a*/ 	.short	(.L_27 - .L_26)
.L_26:
        /*007c*/ 	.word	0x00000000
        /*0080*/ 	.short	0x0000
        /*0082*/ 	.short	0x0000
        /*0084*/ 	.byte	0x00, 0xf4, 0x21, 0x00


	//----- nvinfo : EIATTR_SPARSE_MMA_MASK
	.align		4
.L_27:
        /*0088*/ 	.byte	0x03, 0x50
        /*008a*/ 	.short	0x0000


	//----- nvinfo : EIATTR_MAXREG_COUNT
	.align		4
        /*008c*/ 	.byte	0x03, 0x1b
        /*008e*/ 	.short	0x00ff


	//----- nvinfo : EIATTR_EXIT_INSTR_OFFSETS
	.align		4
        /*0090*/ 	.byte	0x04, 0x1c
        /*0092*/ 	.short	(.L_29 - .L_28)


	//   ....[0]....
.L_28:
        /*0094*/ 	.word	0x00001230


	//   ....[1]....
        /*0098*/ 	.word	0x000012e0


	//----- nvinfo : EIATTR_REQNTID
	.align		4
.L_29:
        /*009c*/ 	.byte	0x04, 0x10
        /*009e*/ 	.short	(.L_31 - .L_30)
.L_30:
        /*00a0*/ 	.word	0x00000100
        /*00a4*/ 	.word	0x00000001
        /*00a8*/ 	.word	0x00000001


	//----- nvinfo : EIATTR_CBANK_PARAM_SIZE
	.align		4
.L_31:
        /*00ac*/ 	.byte	0x03, 0x19
        /*00ae*/ 	.short	0x0038


	//----- nvinfo : EIATTR_PARAM_CBANK
	.align		4
        /*00b0*/ 	.byte	0x04, 0x0a
        /*00b2*/ 	.short	(.L_33 - .L_32)
	.align		4
.L_32:
        /*00b4*/ 	.word	index@(.nv.constant0.triton_poi_fused__native_batch_norm_legit_no_training_relu_10)
        /*00b8*/ 	.short	0x0210
        /*00ba*/ 	.short	0x0038


	//----- nvinfo : EIATTR_SW_WAR
	.align		4
.L_33:
        /*00bc*/ 	.byte	0x04, 0x36
        /*00be*/ 	.short	(.L_35 - .L_34)
.L_34:
        /*00c0*/ 	.word	0x00000008
.L_35:


//--------------------- .nv.callgraph             --------------------------
	.section	.nv.callgraph,"",@"SHT_CUDA_CALLGRAPH"
	.align	4
	.sectionentsize	8
	.align		4
        /*0000*/ 	.word	0x00000000
	.align		4
        /*0004*/ 	.word	0xffffffff
	.align		4
        /*0008*/ 	.word	0x00000000
	.align		4
        /*000c*/ 	.word	0xfffffffe
	.align		4
        /*0010*/ 	.word	0x00000000
	.align		4
        /*0014*/ 	.word	0xfffffffd
	.align		4
        /*0018*/ 	.word	0x00000000
	.align		4
        /*001c*/ 	.word	0xfffffffc


//--------------------- .nv.constant4             --------------------------
	.section	.nv.constant4,"a",@progbits
	.align	8
	.align		8
.nv.constant4:
        /*0000*/ 	.dword	_$_str
	.align		8
        /*0008*/ 	.dword	_$_str_$_2


//--------------------- .text.triton_poi_fused__native_batch_norm_legit_no_training_relu_10 --------------------------
	.section	.text.triton_poi_fused__native_batch_norm_legit_no_training_relu_10,"ax",@progbits
	.sectionflags	@"SHF_BARRIERS=1"
	.align	128
        .global         triton_poi_fused__native_batch_norm_legit_no_training_relu_10
        .type           triton_poi_fused__native_batch_norm_legit_no_training_relu_10,@function
        .size           triton_poi_fused__native_batch_norm_legit_no_training_relu_10,(.L_x_1 - triton_poi_fused__native_batch_norm_legit_no_training_relu_10)
        .other          triton_poi_fused__native_batch_norm_legit_no_training_relu_10,@"STO_CUDA_ENTRY STV_DEFAULT"
triton_poi_fused__native_batch_norm_legit_no_training_relu_10:
.text.triton_poi_fused__native_batch_norm_legit_no_training_relu_10:
[----:B------:R-:W0:Y:S01]  /*0000*/  LDC R1, c[0x0][0x28] ;  /* 0x00000a00ff017b82 */ /* 0x000e220000000800 */
[----:B------:R-:W1:Y:S07]  /*0010*/  S2R R3, SR_TID.X ;  /* 0x0000000000037919 */ /* 0x000e6e0000002100 */
[----:B------:R-:W2:Y:S01]  /*0020*/  LDC.64 R16, c[0x0][0x210] ;  /* 0x00008400ff107b82 */ /* 0x000ea20000000a00 */
[----:B------:R-:W-:Y:S01]  /*0030*/  ULDC.64 UR6, c[0x0][0x208] ;  /* 0x0000820000067ab9 */ /* 0x000fe20000000a00 */
[----:B------:R-:W-:Y:S01]  /*0040*/  CS2R R8, SRZ ;  /* 0x0000000000087805 */ /* 0x000fe2000001ff00 */
[----:B------:R-:W3:Y:S01]  /*0050*/  S2R R2, SR_CTAID.Y ;  /* 0x0000000000027919 */ /* 0x000ee20000002600 */
[----:B------:R-:W4:Y:S01]  /*0060*/  S2R R21, SR_CTAID.X ;  /* 0x0000000000157919 */ /* 0x000f220000002500 */
[----:B-1----:R-:W-:Y:S01]  /*0070*/  IMAD.SHL.U32 R0, R3, 0x4, RZ ;  /* 0x0000000403007824 */ /* 0x002fe200078e00ff */
[----:B------:R-:W-:-:S04]  /*0080*/  SHF.R.U32.HI R7, RZ, 0x6, R3 ;  /* 0x00000006ff077819 */ /* 0x000fc80000011603 */
[----:B------:R-:W-:Y:S01]  /*0090*/  LOP3.LUT R5, R0, 0xfc, RZ, 0xc0, !PT ;  /* 0x000000fc00057812 */ /* 0x000fe200078ec0ff */
[----:B----4-:R-:W-:-:S03]  /*00a0*/  IMAD.SHL.U32 R21, R21, 0x10, RZ ;  /* 0x0000001015157824 */ /* 0x010fc600078e00ff */
[----:B---3--:R-:W-:-:S04]  /*00b0*/  PRMT R5, R5, 0x6540, R2 ;  /* 0x0000654005057816 */ /* 0x008fc80000000002 */
[----:B------:R-:W-:Y:S02]  /*00c0*/  SHF.R.S32.HI R4, RZ, 0x1f, R5 ;  /* 0x0000001fff047819 */ /* 0x000fe40000011405 */
[----:B------:R-:W-:Y:S02]  /*00d0*/  ISETP.GE.AND P0, PT, R5, 0x100, PT ;  /* 0x000001000500780c */ /* 0x000fe40003f06270 */
[----:B------:R-:W-:-:S04]  /*00e0*/  LEA.HI R4, R4, R5, RZ, 0x6 ;  /* 0x0000000504047211 */ /* 0x000fc800078f30ff */
[C---:B------:R-:W-:Y:S01]  /*00f0*/  LOP3.LUT R18, R4.reuse, 0xffffffc0, RZ, 0xc0, !PT ;  /* 0xffffffc004127812 */ /* 0x040fe200078ec0ff */
[----:B------:R-:W-:Y:S01]  /*0100*/  IMAD.SHL.U32 R6, R4, 0x400, RZ ;  /* 0x0000040004067824 */ /* 0x000fe200078e00ff */
[----:B------:R-:W-:-:S04]  /*0110*/  SGXT.U32 R4, R7, 0x2 ;  /* 0x000000020704781a */ /* 0x000fc80000000000 */
[----:B------:R-:W-:Y:S02]  /*0120*/  LOP3.LUT R6, R6, 0xffff0000, RZ, 0xc0, !PT ;  /* 0xffff000006067812 */ /* 0x000fe400078ec0ff */
[----:B------:R-:W-:Y:S02]  /*0130*/  LOP3.LUT R13, R21, R4, RZ, 0xfc, !PT ;  /* 0x00000004150d7212 */ /* 0x000fe400078efcff */
[----:B------:R-:W-:Y:S02]  /*0140*/  IADD3 R18, R6, R5, -R18 ;  /* 0x0000000506127210 */ /* 0x000fe40007ffe812 */
[----:B------:R-:W-:Y:S02]  /*0150*/  CS2R R4, SRZ ;  /* 0x0000000000047805 */ /* 0x000fe4000001ff00 */
[----:B------:R-:W-:Y:S02]  /*0160*/  ISETP.LT.AND P1, PT, R13, 0x400, !P0 ;  /* 0x000004000d00780c */ /* 0x000fe40004721270 */
[----:B------:R-:W-:-:S02]  /*0170*/  CS2R R6, SRZ ;  /* 0x0000000000067805 */ /* 0x000fc4000001ff00 */
[C---:B------:R-:W-:Y:S01]  /*0180*/  LOP3.LUT R11, R13.reuse, 0x4, RZ, 0xfc, !PT ;  /* 0x000000040d0b7812 */ /* 0x040fe200078efcff */
[C---:B------:R-:W-:Y:S01]  /*0190*/  IMAD R23, R13.reuse, 0x40, R18 ;  /* 0x000000400d177824 */ /* 0x040fe200078e0212 */
[----:B------:R-:W-:Y:S02]  /*01a0*/  LOP3.LUT R15, R13, 0x8, RZ, 0xfc, !PT ;  /* 0x000000080d0f7812 */ /* 0x000fe400078efcff */
[----:B------:R-:W-:Y:S01]  /*01b0*/  ISETP.LT.AND P2, PT, R11, 0x400, !P0 ;  /* 0x000004000b00780c */ /* 0x000fe20004741270 */
[----:B--2---:R-:W-:-:S04]  /*01c0*/  IMAD.WIDE R22, R23, 0x4, R16 ;  /* 0x0000000417167825 */ /* 0x004fc800078e0210 */
[----:B------:R-:W-:Y:S01]  /*01d0*/  IMAD R27, R11, 0x40, R18 ;  /* 0x000000400b1b7824 */ /* 0x000fe200078e0212 */
[----:B------:R-:W-:Y:S01]  /*01e0*/  CS2R R10, SRZ ;  /* 0x00000000000a7805 */ /* 0x000fe2000001ff00 */
[----:B------:R1:W2:Y:S02]  /*01f0*/  @P1 LDG.E.EL.128 R4, desc[UR6][R22.64] ;  /* 0x0000000616041981 */ /* 0x0002a4000c2e1d00 */
[----:B------:R-:W-:-:S05]  /*0200*/  IMAD.WIDE R26, R27, 0x4, R16 ;  /* 0x000000041b1a7825 */ /* 0x000fca00078e0210 */
[----:B------:R-:W3:Y:S01]  /*0210*/  @P2 LDG.E.EL.128 R8, desc[UR6][R26.64] ;  /* 0x000000061a082981 */ /* 0x000ee2000c2e1d00 */
[C---:B------:R-:W-:Y:S01]  /*0220*/  ISETP.LT.AND P1, PT, R15.reuse, 0x400, !P0 ;  /* 0x000004000f00780c */ /* 0x040fe20004721270 */
[----:B------:R-:W-:Y:S01]  /*0230*/  IMAD R25, R15, 0x40, R18 ;  /* 0x000000400f197824 */ /* 0x000fe200078e0212 */
[----:B------:R-:W-:Y:S02]  /*0240*/  LOP3.LUT R19, R13, 0xc, RZ, 0xfc, !PT ;  /* 0x0000000c0d137812 */ /* 0x000fe400078efcff */
[----:B------:R-:W-:Y:S02]  /*0250*/  CS2R R12, SRZ ;  /* 0x00000000000c7805 */ /* 0x000fe4000001ff00 */
[----:B------:R-:W-:Y:S01]  /*0260*/  CS2R R14, SRZ ;  /* 0x00000000000e7805 */ /* 0x000fe2000001ff00 */
[----:B------:R-:W-:-:S06]  /*0270*/  IMAD.WIDE R24, R25, 0x4, R16 ;  /* 0x0000000419187825 */ /* 0x000fcc00078e0210 */
[----:B------:R4:W5:Y:S01]  /*0280*/  @P1 LDG.E.EL.128 R12, desc[UR6][R24.64] ;  /* 0x00000006180c1981 */ /* 0x000962000c2e1d00 */
[C---:B------:R-:W-:Y:S01]  /*0290*/  ISETP.LT.AND P0, PT, R19.reuse, 0x400, !P0 ;  /* 0x000004001300780c */ /* 0x040fe20004701270 */
[----:B------:R-:W-:Y:S01]  /*02a0*/  IMAD R29, R19, 0x40, R18 ;  /* 0x00000040131d7824 */ /* 0x000fe200078e0212 */
[----:B------:R-:W-:-:S03]  /*02b0*/  CS2R R18, SRZ ;  /* 0x0000000000127805 */ /* 0x000fc6000001ff00 */
[----:B------:R-:W-:Y:S01]  /*02c0*/  IMAD.WIDE R28, R29, 0x4, R16 ;  /* 0x000000041d1c7825 */ /* 0x000fe200078e0210 */
[----:B------:R-:W-:Y:S01]  /*02d0*/  CS2R R16, SRZ ;  /* 0x0000000000107805 */ /* 0x000fe2000001ff00 */
[----:B------:R-:W4:Y:S06]  /*02e0*/  S2UR UR5, SR_CgaCtaId ;  /* 0x00000000000579c3 */ /* 0x000f2c0000008800 */
[----:B------:R2:W5:Y:S01]  /*02f0*/  @P0 LDG.E.EL.128 R16, desc[UR6][R28.64] ;  /* 0x000000061c100981 */ /* 0x000562000c2e1d00 */
[----:B------:R-:W-:Y:S01]  /*0300*/  SHF.R.U32.HI R20, RZ, 0x2, R3 ;  /* 0x00000002ff147819 */ /* 0x000fe20000011603 */
[----:B------:R-:W-:Y:S01]  /*0310*/  UMOV UR4, 0x400 ;  /* 0x0000040000047882 */ /* 0x000fe20000000000 */
[----:B-1----:R-:W-:Y:S01]  /*0320*/  LOP3.LUT R22, R0, 0x3fc, RZ, 0xc0, !PT ;  /* 0x000003fc00167812 */ /* 0x002fe200078ec0ff */
[----:B----4-:R-:W1:Y:S01]  /*0330*/  LDC.64 R24, c[0x0][0x220] ;  /* 0x00008800ff187b82 */ /* 0x010e620000000a00 */
[----:B------:R-:W-:Y:S01]  /*0340*/  LOP3.LUT R20, R20, 0x30, RZ, 0xc0, !PT ;  /* 0x0000003014147812 */ /* 0x000fe200078ec0ff */
[----:B0-----:R-:W-:-:S06]  /*0350*/  UPRMT UR4, UR5, 0x654, UR4 ;  /* 0x0000065405047896 */ /* 0x001fcc0008000004 */
[----:B------:R-:W-:-:S04]  /*0360*/  VIADD R23, R20, UR4 ;  /* 0x0000000414177c36 */ /* 0x000fc80008000000 */
[----:B------:R-:W-:Y:S01]  /*0370*/  IMAD R22, R22, 0x4, R23 ;  /* 0x0000000416167824 */ /* 0x000fe200078e0217 */
[----:B------:R-:W-:-:S04]  /*0380*/  LOP3.LUT R20, R3, 0xff, RZ, 0xc0, !PT ;  /* 0x000000ff03147812 */ /* 0x000fc800078ec0ff */
[----:B------:R-:W-:Y:S01]  /*0390*/  LEA R20, R20, UR4, 0x2 ;  /* 0x0000000414147c11 */ /* 0x000fe2000f8e10ff */
[----:B--2---:R0:W-:Y:S01]  /*03a0*/  STS.128 [R22], R4 ;  /* 0x0000000416007388 */ /* 0x0041e20000000c00 */
[----:B------:R-:W-:Y:S06]  /*03b0*/  BAR.SYNC.DEFER_BLOCKING 0x0 ;  /* 0x0000000000007b1d */ /* 0x000fec0000010000 */
[----:B------:R-:W-:Y:S04]  /*03c0*/  LDS R27, [R20] ;  /* 0x00000000141b7984 */ /* 0x000fe80000000800 */
[----:B------:R-:W2:Y:S04]  /*03d0*/  LDS R23, [R20+0x410] ;  /* 0x0004100014177984 */ /* 0x000ea80000000800 */
[----:B------:R-:W4:Y:S04]  /*03e0*/  LDS R28, [R20+0x820] ;  /* 0x00082000141c7984 */ /* 0x000f280000000800 */
[----:B------:R-:W1:Y:S01]  /*03f0*/  LDS R26, [R20+0xc30] ;  /* 0x000c3000141a7984 */ /* 0x000e620000000800 */
[----:B------:R-:W-:Y:S06]  /*0400*/  BAR.SYNC.DEFER_BLOCKING 0x0 ;  /* 0x0000000000007b1d */ /* 0x000fec0000010000 */
[----:B---3--:R3:W-:Y:S02]  /*0410*/  STS.128 [R22], R8 ;  /* 0x0000000816007388 */ /* 0x0087e40000000c00 */
[----:B------:R-:W-:Y:S01]  /*0420*/  BAR.SYNC.DEFER_BLOCKING 0x0 ;  /* 0x0000000000007b1d */ /* 0x000fe20000010000 */
[----:B0-----:R-:W-:-:S02]  /*0430*/  SHF.R.S32.HI R7, RZ, 0x17, R2 ;  /* 0x00000017ff077819 */ /* 0x001fc40000011402 */
[----:B------:R-:W-:-:S05]  /*0440*/  PRMT R6, R3, 0x6540, R2 ;  /* 0x0000654003067816 */ /* 0x000fca0000000002 */
[----:B---3--:R-:W0:Y:S01]  /*0450*/  LDC.64 R8, c[0x0][0x230] ;  /* 0x00008c00ff087b82 */ /* 0x008e220000000a00 */
[----:B------:R-:W3:Y:S04]  /*0460*/  LDS R29, [R20] ;  /* 0x00000000141d7984 */ /* 0x000ee80000000800 */
[----:B------:R-:W-:Y:S04]  /*0470*/  LDS R5, [R20+0x410] ;  /* 0x0004100014057984 */ /* 0x000fe80000000800 */
[----:B------:R-:W0:Y:S04]  /*0480*/  LDS R10, [R20+0x820] ;  /* 0x00082000140a7984 */ /* 0x000e280000000800 */
[----:B------:R-:W0:Y:S01]  /*0490*/  LDS R4, [R20+0xc30] ;  /* 0x000c300014047984 */ /* 0x000e220000000800 */
[----:B------:R-:W-:Y:S06]  /*04a0*/  BAR.SYNC.DEFER_BLOCKING 0x0 ;  /* 0x0000000000007b1d */ /* 0x000fec0000010000 */
[----:B-----5:R5:W-:Y:S02]  /*04b0*/  STS.128 [R22], R12 ;  /* 0x0000000c16007388 */ /* 0x020be40000000c00 */
[----:B------:R-:W-:Y:S06]  /*04c0*/  BAR.SYNC.DEFER_BLOCKING 0x0 ;  /* 0x0000000000007b1d */ /* 0x000fec0000010000 */
[----:B------:R-:W0:Y:S04]  /*04d0*/  LDS R14, [R20] ;  /* 0x00000000140e7984 */ /* 0x000e280000000800 */
[----:B------:R-:W0:Y:S04]  /*04e0*/  LDS R13, [R20+0x410] ;  /* 0x00041000140d7984 */ /* 0x000e280000000800 */
[----:B------:R-:W0:Y:S04]  /*04f0*/  LDS R12, [R20+0x820] ;  /* 0x00082000140c7984 */ /* 0x000e280000000800 */
[----:B------:R-:W0:Y:S01]  /*0500*/  LDS R11, [R20+0xc30] ;  /* 0x000c3000140b7984 */ /* 0x000e220000000800 */
[----:B------:R-:W-:Y:S01]  /*0510*/  BAR.SYNC.DEFER_BLOCKING 0x0 ;  /* 0x0000000000007b1d */ /* 0x000fe20000010000 */
[----:B-----5:R-:W-:-:S04]  /*0520*/  SGXT R15, R7, 0x1 ;  /* 0x00000001070f781a */ /* 0x020fc80000000200 */
[----:B------:R-:W-:Y:S02]  /*0530*/  LEA.HI R7, R15, R6, RZ, 0x6 ;  /* 0x000000060f077211 */ /* 0x000fe400078f30ff */
[C---:B------:R-:W-:Y:S02]  /*0540*/  ISETP.GE.AND P0, PT, R6.reuse, 0x100, PT ;  /* 0x000001000600780c */ /* 0x040fe40003f06270 */
[----:B------:R-:W-:Y:S01]  /*0550*/  LOP3.LUT R7, R7, 0xffffffc0, RZ, 0xc0, !PT ;  /* 0xffffffc007077812 */ /* 0x000fe200078ec0ff */
[----:B------:R5:W-:Y:S01]  /*0560*/  STS.128 [R22], R16 ;  /* 0x0000001016007388 */ /* 0x000be20000000c00 */
[----:B------:R-:W-:Y:S03]  /*0570*/  BAR.SYNC.DEFER_BLOCKING 0x0 ;  /* 0x0000000000007b1d */ /* 0x000fe60000010000 */
[----:B-----5:R-:W-:Y:S02]  /*0580*/  IMAD.IADD R17, R6, 0x1, -R7 ;  /* 0x0000000106117824 */ /* 0x020fe400078e0a07 */
[----:B------:R-:W-:-:S03]  /*0590*/  IMAD.MOV.U32 R16, RZ, RZ, RZ ;  /* 0x000000ffff107224 */ /* 0x000fc600078e00ff */
[----:B------:R-:W5:Y:S01]  /*05a0*/  LDC.64 R6, c[0x0][0x218] ;  /* 0x00008600ff067b82 */ /* 0x000f620000000a00 */
[----:B-1----:R-:W-:-:S05]  /*05b0*/  IMAD.WIDE R24, R17, 0x4, R24 ;  /* 0x0000000411187825 */ /* 0x002fca00078e0218 */
[----:B------:R5:W2:Y:S01]  /*05c0*/  @!P0 LDG.E.EL R16, desc[UR6][R24.64] ;  /* 0x0000000618108981 */ /* 0x000aa2000c2e1900 */
[----:B------:R-:W-:Y:S02]  /*05d0*/  IMAD.MOV.U32 R18, RZ, RZ, RZ ;  /* 0x000000ffff127224 */ /* 0x000fe400078e00ff */
[----:B------:R-:W-:Y:S01]  /*05e0*/  IMAD.MOV.U32 R22, RZ, RZ, RZ ;  /* 0x000000ffff167224 */ /* 0x000fe200078e00ff */
[----:B------:R-:W-:Y:S01]  /*05f0*/  LDS R19, [R20+0x820] ;  /* 0x0008200014137984 */ /* 0x000fe20000000800 */
[C---:B-----5:R-:W-:Y:S02]  /*0600*/  IMAD.WIDE R24, R17.reuse, 0x4, R6 ;  /* 0x0000000411187825 */ /* 0x060fe400078e0206 */
[----:B------:R-:W1:Y:S02]  /*0610*/  LDC.64 R6, c[0x0][0x228] ;  /* 0x00008a00ff067b82 */ /* 0x000e640000000a00 */
[C---:B0-----:R-:W-:Y:S01]  /*0620*/  IMAD.WIDE R8, R17.reuse, 0x4, R8 ;  /* 0x0000000411087825 */ /* 0x041fe200078e0208 */
[----:B------:R0:W5:Y:S04]  /*0630*/  @!P0 LDG.E.EL R18, desc[UR6][R24.64] ;  /* 0x0000000618128981 */ /* 0x000168000c2e1900 */
[----:B0-----:R-:W0:Y:S01]  /*0640*/  LDS R25, [R20] ;  /* 0x0000000014197984 */ /* 0x001e220000000800 */
[----:B-1----:R-:W-:-:S04]  /*0650*/  IMAD.WIDE R6, R17, 0x4, R6 ;  /* 0x0000000411067825 */ /* 0x002fc800078e0206 */
[----:B------:R-:W-:Y:S01]  /*0660*/  IMAD.MOV.U32 R17, RZ, RZ, RZ ;  /* 0x000000ffff117224 */ /* 0x000fe200078e00ff */
[----:B------:R1:W3:Y:S05]  /*0670*/  @!P0 LDG.E.EL R22, desc[UR6][R6.64] ;  /* 0x0000000606168981 */ /* 0x0002ea000c2e1900 */
[----:B------:R0:W3:Y:S01]  /*0680*/  @!P0 LDG.E.EL R17, desc[UR6][R8.64] ;  /* 0x0000000608118981 */ /* 0x0000e2000c2e1900 */
[----:B-1----:R-:W-:-:S03]  /*0690*/  SHF.R.U32.HI R7, RZ, 0x2, R3 ;  /* 0x00000002ff077819 */ /* 0x002fc60000011603 */
[----:B------:R-:W1:Y:S01]  /*06a0*/  LDS R3, [R20+0x410] ;  /* 0x0004100014037984 */ /* 0x000e620000000800 */
[----:B------:R-:W-:Y:S01]  /*06b0*/  SGXT.U32 R7, R7, 0x6 ;  /* 0x000000060707781a */ /* 0x000fe20000000000 */
[----:B------:R-:W4:Y:S03]  /*06c0*/  S2R R6, SR_TID.X ;  /* 0x0000000000067919 */ /* 0x000f260000002100 */
[----:B------:R-:W-:Y:S01]  /*06d0*/  PRMT R2, R7, 0x6540, R2 ;  /* 0x0000654007027816 */ /* 0x000fe20000000002 */
[----:B0-----:R-:W-:Y:S01]  /*06e0*/  IMAD.MOV.U32 R8, RZ, RZ, 0x3e800000 ;  /* 0x3e800000ff087424 */ /* 0x001fe200078e00ff */
[----:B------:R-:W0:Y:S01]  /*06f0*/  S2UR UR4, SR_CgaCtaId ;  /* 0x00000000000479c3 */ /* 0x000e220000008800 */
[----:B------:R-:W-:Y:S02]  /*0700*/  UMOV UR5, 0x400 ;  /* 0x0000040000057882 */ /* 0x000fe40000000000 */
[----:B0-----:R-:W-:Y:S01]  /*0710*/  UPRMT UR4, UR4, 0x654, UR5 ;  /* 0x0000065404047896 */ /* 0x001fe20008000005 */
[----:B----4-:R-:W-:-:S05]  /*0720*/  IMAD.SHL.U32 R9, R6, 0x10, RZ ;  /* 0x0000001006097824 */ /* 0x010fca00078e00ff */
[----:B------:R-:W-:Y:S02]  /*0730*/  LOP3.LUT R9, R9, 0xff0, RZ, 0xc0, !PT ;  /* 0x00000ff009097812 */ /* 0x000fe400078ec0ff */
[----:B------:R-:W-:Y:S01]  /*0740*/  LOP3.LUT R0, R21, 0xc, R0, 0xf8, !PT ;  /* 0x0000000c15007812 */ /* 0x000fe200078ef800 */
[----:B--2---:R-:W-:-:S04]  /*0750*/  FADD R16, R16, 9.9999997473787516356e-06 ;  /* 0x3727c5ac10107421 */ /* 0x004fc80000000000 */
[----:B------:R0:W2:Y:S02]  /*0760*/  MUFU.SQRT R24, R16 ;  /* 0x0000001000187308 */ /* 0x0000a40000002000 */
[----:B0-----:R5:W0:Y:S01]  /*0770*/  LDS R16, [R20+0xc30] ;  /* 0x000c300014107984 */ /* 0x001a220000000800 */
[C---:B--2---:R-:W-:Y:S02]  /*0780*/  FSETP.GT.AND P0, PT, R24.reuse, 8.50705917302346158658e+37, PT ;  /* 0x7e8000001800780b */ /* 0x044fe40003f04000 */
[----:B------:R-:W-:-:S11]  /*0790*/  FSETP.GEU.AND P1, PT, R24, 1.175494350822287508e-38, PT ;  /* 0x008000001800780b */ /* 0x000fd60003f2e000 */
[----:B------:R-:W-:-:S04]  /*07a0*/  @P0 FMUL R24, R24, 0.25 ;  /* 0x3e80000018180820 */ /* 0x000fc80000400000 */
[----:B------:R-:W-:-:S04]  /*07b0*/  @!P1 FMUL R24, R24, 16777216 ;  /* 0x4b80000018189820 */ /* 0x000fc80000400000 */
[----:B------:R3:W2:Y:S01]  /*07c0*/  MUFU.RCP R7, R24 ;  /* 0x0000001800077308 */ /* 0x0006a20000001000 */
[----:B------:R-:W-:Y:S01]  /*07d0*/  FSEL R8, R8, 1, P0 ;  /* 0x3f80000008087808 */ /* 0x000fe20000000000 */
[----:B-----5:R-:W-:-:S04]  /*07e0*/  FADD R20, R23, -R18 ;  /* 0x8000001217147221 */ /* 0x020fc80000000000 */
[----:B------:R-:W-:Y:S01]  /*07f0*/  @!P1 FMUL R8, R8, 16777216 ;  /* 0x4b80000008089820 */ /* 0x000fe20000400000 */
[--C-:B------:R-:W-:Y:S01]  /*0800*/  FADD R28, R28, -R18.reuse ;  /* 0x800000121c1c7221 */ /* 0x100fe20000000000 */
[--C-:B------:R-:W-:Y:S01]  /*0810*/  FADD R26, R26, -R18.reuse ;  /* 0x800000121a1a7221 */ /* 0x100fe20000000000 */
[----:B---3--:R-:W-:Y:S01]  /*0820*/  FADD R24, R29, -R18 ;  /* 0x800000121d187221 */ /* 0x008fe20000000000 */
[----:B--2---:R-:W-:-:S04]  /*0830*/  FMUL R7, R7, R8 ;  /* 0x0000000807077220 */ /* 0x004fc80000400000 */
[C---:B------:R-:W-:Y:S01]  /*0840*/  FMUL R28, R7.reuse, R28 ;  /* 0x0000001c071c7220 */ /* 0x040fe20000400000 */
[C---:B------:R-:W-:Y:S01]  /*0850*/  FMUL R20, R7.reuse, R20 ;  /* 0x0000001407147220 */ /* 0x040fe20000400000 */
[C---:B------:R-:W-:Y:S01]  /*0860*/  FMUL R24, R7.reuse, R24 ;  /* 0x0000001807187220 */ /* 0x040fe20000400000 */
[----:B------:R-:W-:Y:S01]  /*0870*/  FMUL R26, R7, R26 ;  /* 0x0000001a071a7220 */ /* 0x000fe20000400000 */
[-CC-:B------:R-:W-:Y:S01]  /*0880*/  FFMA R28, R28, R22.reuse, R17.reuse ;  /* 0x000000161c1c7223 */ /* 0x180fe20000000011 */
[-CC-:B------:R-:W-:Y:S01]  /*0890*/  FFMA R20, R20, R22.reuse, R17.reuse ;  /* 0x0000001614147223 */ /* 0x180fe20000000011 */
[--C-:B------:R-:W-:Y:S01]  /*08a0*/  FADD R10, R10, -R18.reuse ;  /* 0x800000120a0a7221 */ /* 0x100fe20000000000 */
[--C-:B------:R-:W-:Y:S01]  /*08b0*/  FADD R4, R4, -R18.reuse ;  /* 0x8000001204047221 */ /* 0x100fe20000000000 */
[-CC-:B------:R-:W-:Y:S01]  /*08c0*/  FFMA R26, R26, R22.reuse, R17.reuse ;  /* 0x000000161a1a7223 */ /* 0x180fe20000000011 */
[--C-:B------:R-:W-:Y:S01]  /*08d0*/  FFMA R24, R24, R22, R17.reuse ;  /* 0x0000001618187223 */ /* 0x100fe20000000011 */
[----:B------:R-:W-:Y:S01]  /*08e0*/  FSETP.GEU.AND P1, PT, R20, RZ, PT ;  /* 0x000000ff1400720b */ /* 0x000fe20003f2e000 */
[--C-:B------:R-:W-:Y:S01]  /*08f0*/  FADD R5, R5, -R18.reuse ;  /* 0x8000001205057221 */ /* 0x100fe20000000000 */
[----:B------:R-:W-:Y:S01]  /*0900*/  FSETP.GEU.AND P0, PT, R28, RZ, PT ;  /* 0x000000ff1c00720b */ /* 0x000fe20003f0e000 */
[C---:B------:R-:W-:Y:S01]  /*0910*/  FMUL R4, R7.reuse, R4 ;  /* 0x0000000407047220 */ /* 0x040fe20000400000 */
[----:B------:R-:W-:Y:S01]  /*0920*/  FMUL R10, R7, R10 ;  /* 0x0000000a070a7220 */ /* 0x000fe20000400000 */
[--C-:B------:R-:W-:Y:S01]  /*0930*/  FADD R14, R14, -R18.reuse ;  /* 0x800000120e0e7221 */ /* 0x100fe20000000000 */
[--C-:B------:R-:W-:Y:S01]  /*0940*/  FADD R13, R13, -R18.reuse ;  /* 0x800000120d0d7221 */ /* 0x100fe20000000000 */
[--C-:B------:R-:W-:Y:S01]  /*0950*/  FADD R8, R27, -R18.reuse ;  /* 0x800000121b087221 */ /* 0x100fe20000000000 */
[--C-:B------:R-:W-:Y:S01]  /*0960*/  FADD R12, R12, -R18.reuse ;  /* 0x800000120c0c7221 */ /* 0x100fe20000000000 */
[--C-:B------:R-:W-:Y:S01]  /*0970*/  FADD R11, R11, -R18.reuse ;  /* 0x800000120b0b7221 */ /* 0x100fe20000000000 */
[--C-:B------:R-:W-:Y:S01]  /*0980*/  FADD R25, R25, -R18.reuse ;  /* 0x8000001219197221 */ /* 0x100fe20000000000 */
[--C-:B-1----:R-:W-:Y:S01]  /*0990*/  FADD R3, R3, -R18.reuse ;  /* 0x8000001203037221 */ /* 0x102fe20000000000 */
[--C-:B------:R-:W-:Y:S01]  /*09a0*/  FADD R19, R19, -R18.reuse ;  /* 0x8000001213137221 */ /* 0x100fe20000000000 */
[----:B0-----:R-:W-:Y:S01]  /*09b0*/  FADD R16, R16, -R18 ;  /* 0x8000001210107221 */ /* 0x001fe20000000000 */
[----:B------:R-:W-:Y:S01]  /*09c0*/  FSEL R20, R20, RZ, P1 ;  /* 0x000000ff14147208 */ /* 0x000fe20000800000 */
[C---:B------:R-:W-:Y:S01]  /*09d0*/  FMUL R5, R7.reuse, R5 ;  /* 0x0000000507057220 */ /* 0x040fe20000400000 */
[----:B------:R-:W-:Y:S01]  /*09e0*/  FSEL R28, R28, RZ, P0 ;  /* 0x000000ff1c1c7208 */ /* 0x000fe20000000000 */
[-CC-:B------:R-:W-:Y:S01]  /*09f0*/  FFMA R10, R10, R22.reuse, R17.reuse ;  /* 0x000000160a0a7223 */ /* 0x180fe20000000011 */
[--C-:B------:R-:W-:Y:S01]  /*0a00*/  FFMA R4, R4, R22, R17.reuse ;  /* 0x0000001604047223 */ /* 0x100fe20000000011 */
[----:B------:R-:W-:Y:S01]  /*0a10*/  FSETP.GEU.AND P1, PT, R26, RZ, PT ;  /* 0x000000ff1a00720b */ /* 0x000fe20003f2e000 */
[C---:B------:R-:W-:Y:S01]  /*0a20*/  FMUL R13, R7.reuse, R13 ;  /* 0x0000000d070d7220 */ /* 0x040fe20000400000 */
[----:B------:R-:W-:Y:S01]  /*0a30*/  FSETP.GEU.AND P0, PT, R24, RZ, PT ;  /* 0x000000ff1800720b */ /* 0x000fe20003f0e000 */
[C---:B------:R-:W-:Y:S01]  /*0a40*/  FMUL R14, R7.reuse, R14 ;  /* 0x0000000e070e7220 */ /* 0x040fe20000400000 */
[C---:B------:R-:W-:Y:S01]  /*0a50*/  FMUL R18, R7.reuse, R11 ;  /* 0x0000000b07127220 */ /* 0x040fe20000400000 */
[C---:B------:R-:W-:Y:S01]  /*0a60*/  FMUL R12, R7.reuse, R12 ;  /* 0x0000000c070c7220 */ /* 0x040fe20000400000 */
[C---:B------:R-:W-:Y:S01]  /*0a70*/  FMUL R8, R7.reuse, R8 ;  /* 0x0000000807087220 */ /* 0x040fe20000400000 */
[C---:B------:R-:W-:Y:S01]  /*0a80*/  FMUL R25, R7.reuse, R25 ;  /* 0x0000001907197220 */ /* 0x040fe20000400000 */
[C---:B------:R-:W-:Y:S01]  /*0a90*/  FMUL R3, R7.reuse, R3 ;  /* 0x0000000307037220 */ /* 0x040fe20000400000 */
[C---:B------:R-:W-:Y:S01]  /*0aa0*/  FMUL R19, R7.reuse, R19 ;  /* 0x0000001307137220 */ /* 0x040fe20000400000 */
[----:B------:R-:W-:Y:S01]  /*0ab0*/  FMUL R16, R7, R16 ;  /* 0x0000001007107220 */ /* 0x000fe20000400000 */
[----:B------:R-:W-:Y:S01]  /*0ac0*/  LEA.HI R7, R9, UR4, RZ, 0x1e ;  /* 0x0000000409077c11 */ /* 0x000fe2000f8ff0ff */
[-CC-:B------:R-:W-:Y:S01]  /*0ad0*/  FFMA R5, R5, R22.reuse, R17.reuse ;  /* 0x0000001605057223 */ /* 0x180fe20000000011 */
[----:B------:R-:W-:Y:S01]  /*0ae0*/  FSEL R26, R26, RZ, P1 ;  /* 0x000000ff1a1a7208 */ /* 0x000fe20000800000 */
[-CC-:B------:R-:W-:Y:S01]  /*0af0*/  FFMA R14, R14, R22.reuse, R17.reuse ;  /* 0x000000160e0e7223 */ /* 0x180fe20000000011 */
[----:B------:R-:W-:Y:S01]  /*0b00*/  FSEL R24, R24, RZ, P0 ;  /* 0x000000ff18187208 */ /* 0x000fe20000000000 */
[----:B------:R-:W-:Y:S01]  /*0b10*/  FFMA R13, R13, R22, R17 ;  /* 0x000000160d0d7223 */ /* 0x000fe20000000011 */
[----:B------:R-:W-:-:S02]  /*0b20*/  FSETP.GEU.AND P1, PT, R10, RZ, PT ;  /* 0x000000ff0a00720b */ /* 0x000fc40003f2e000 */
[----:B------:R-:W-:Y:S01]  /*0b30*/  FSETP.GEU.AND P0, PT, R4, RZ, PT ;  /* 0x000000ff0400720b */ /* 0x000fe20003f0e000 */
[----:B------:R-:W-:Y:S01]  /*0b40*/  IMAD R9, R9, 0x4, R7 ;  /* 0x0000000409097824 */ /* 0x000fe200078e0207 */
[----:B------:R-:W-:Y:S01]  /*0b50*/  BAR.SYNC.DEFER_BLOCKING 0x0 ;  /* 0x0000000000007b1d */ /* 0x000fe20000010000 */
[----:B------:R-:W-:Y:S01]  /*0b60*/  FSETP.GEU.AND P2, PT, R5, RZ, PT ;  /* 0x000000ff0500720b */ /* 0x000fe20003f4e000 */
[-CC-:B------:R-:W-:Y:S01]  /*0b70*/  FFMA R18, R18, R22.reuse, R17.reuse ;  /* 0x0000001612127223 */ /* 0x180fe20000000011 */
[----:B------:R-:W-:Y:S01]  /*0b80*/  FSEL R10, R10, RZ, P1 ;  /* 0x000000ff0a0a7208 */ /* 0x000fe20000800000 */
[-CC-:B------:R-:W-:Y:S01]  /*0b90*/  FFMA R19, R19, R22.reuse, R17.reuse ;  /* 0x0000001613137223 */ /* 0x180fe20000000011 */
[----:B------:R-:W-:Y:S02]  /*0ba0*/  FSEL R4, R4, RZ, P0 ;  /* 0x000000ff04047208 */ /* 0x000fe40000000000 */
[----:B------:R-:W-:Y:S02]  /*0bb0*/  FSETP.GEU.AND P1, PT, R14, RZ, PT ;  /* 0x000000ff0e00720b */ /* 0x000fe40003f2e000 */
[----:B------:R-:W-:Y:S01]  /*0bc0*/  FSETP.GEU.AND P0, PT, R13, RZ, PT ;  /* 0x000000ff0d00720b */ /* 0x000fe20003f0e000 */
[-CC-:B------:R-:W-:Y:S01]  /*0bd0*/  FFMA R8, R8, R22.reuse, R17.reuse ;  /* 0x0000001608087223 */ /* 0x180fe20000000011 */
[-CC-:B------:R-:W-:Y:S01]  /*0be0*/  FFMA R12, R12, R22.reuse, R17.reuse ;  /* 0x000000160c0c7223 */ /* 0x180fe20000000011 */
[-CC-:B------:R-:W-:Y:S01]  /*0bf0*/  FFMA R25, R25, R22.reuse, R17.reuse ;  /* 0x0000001619197223 */ /* 0x180fe20000000011 */
[-CC-:B------:R-:W-:Y:S01]  /*0c00*/  FFMA R3, R3, R22.reuse, R17.reuse ;  /* 0x0000001603037223 */ /* 0x180fe20000000011 */
[----:B------:R-:W-:Y:S01]  /*0c10*/  FFMA R16, R16, R22, R17 ;  /* 0x0000001610107223 */ /* 0x000fe20000000011 */
[----:B------:R-:W-:-:S02]  /*0c20*/  FSEL R22, R5, RZ, P2 ;  /* 0x000000ff05167208 */ /* 0x000fc40001000000 */
[----:B------:R-:W-:Y:S02]  /*0c30*/  FSEL R14, R14, RZ, P1 ;  /* 0x000000ff0e0e7208 */ /* 0x000fe40000800000 */
[C---:B------:R-:W-:Y:S01]  /*0c40*/  FSETP.GEU.AND P1, PT, R18.reuse, RZ, PT ;  /* 0x000000ff1200720b */ /* 0x040fe20003f2e000 */
[----:B------:R0:W-:Y:S03]  /*0c50*/  STS [R9+0x4], R20 ;  /* 0x0000041409007388 */ /* 0x0001e60000000800 */
[----:B------:R-:W-:Y:S01]  /*0c60*/  FSEL R18, R18, RZ, P1 ;  /* 0x000000ff12127208 */ /* 0x000fe20000800000 */
[----:B------:R1:W-:Y:S01]  /*0c70*/  STS [R9+0x14], R22 ;  /* 0x0000141609007388 */ /* 0x0003e20000000800 */
[----:B0-----:R-:W-:Y:S02]  /*0c80*/  FSEL R20, R13, RZ, P0 ;  /* 0x000000ff0d147208 */ /* 0x001fe40000000000 */
[----:B------:R-:W-:-:S02]  /*0c90*/  FSETP.GEU.AND P0, PT, R19, RZ, PT ;  /* 0x000000ff1300720b */ /* 0x000fc40003f0e000 */
[----:B------:R-:W-:Y:S02]  /*0ca0*/  FSETP.GEU.AND P1, PT, R3, RZ, PT ;  /* 0x000000ff0300720b */ /* 0x000fe40003f2e000 */
[----:B-1----:R-:W-:Y:S02]  /*0cb0*/  FSEL R22, R19, RZ, P0 ;  /* 0x000000ff13167208 */ /* 0x002fe40000000000 */
[----:B------:R-:W-:Y:S01]  /*0cc0*/  FSETP.GEU.AND P0, PT, R25, RZ, PT ;  /* 0x000000ff1900720b */ /* 0x000fe20003f0e000 */
[----:B------:R0:W-:Y:S01]  /*0cd0*/  STS [R9+0x18], R10 ;  /* 0x0000180a09007388 */ /* 0x0001e20000000800 */
[----:B------:R-:W-:-:S03]  /*0ce0*/  FSETP.GEU.AND P2, PT, R12, RZ, PT ;  /* 0x000000ff0c00720b */ /* 0x000fc60003f4e000 */
[----:B------:R1:W-:Y:S01]  /*0cf0*/  STS [R9+0x1c], R4 ;  /* 0x00001c0409007388 */ /* 0x0003e20000000800 */
[----:B------:R-:W-:Y:S02]  /*0d00*/  FSEL R12, R12, RZ, P2 ;  /* 0x000000ff0c0c7208 */ /* 0x000fe40001000000 */
[----:B0-----:R-:W-:Y:S02]  /*0d10*/  FSEL R10, R3, RZ, P1 ;  /* 0x000000ff030a7208 */ /* 0x001fe40000800000 */
[----:B------:R-:W-:Y:S02]  /*0d20*/  FSETP.GEU.AND P1, PT, R8, RZ, PT ;  /* 0x000000ff0800720b */ /* 0x000fe40003f2e000 */
[----:B-1----:R-:W-:Y:S02]  /*0d30*/  FSEL R4, R25, RZ, P0 ;  /* 0x000000ff19047208 */ /* 0x002fe40000000000 */
[----:B------:R-:W-:Y:S01]  /*0d40*/  FSETP.GEU.AND P0, PT, R16, RZ, PT ;  /* 0x000000ff1000720b */ /* 0x000fe20003f0e000 */
[----:B------:R-:W-:Y:S01]  /*0d50*/  IMAD.SHL.U32 R3, R6, 0x4, RZ ;  /* 0x0000000406037824 */ /* 0x000fe200078e00ff */
[----:B------:R-:W-:-:S02]  /*0d60*/  FSEL R8, R8, RZ, P1 ;  /* 0x000000ff08087208 */ /* 0x000fc40000800000 */
[----:B------:R-:W-:Y:S01]  /*0d70*/  FSEL R16, R16, RZ, P0 ;  /* 0x000000ff10107208 */ /* 0x000fe20000000000 */
[----:B------:R-:W-:Y:S01]  /*0d80*/  STS [R9+0x8], R28 ;  /* 0x0000081c09007388 */ /* 0x000fe20000000800 */
[----:B------:R-:W-:-:S03]  /*0d90*/  LOP3.LUT R3, R3, 0x3fc, RZ, 0xc0, !PT ;  /* 0x000003fc03037812 */ /* 0x000fc600078ec0ff */
[----:B------:R-:W-:Y:S04]  /*0da0*/  STS [R9+0xc], R26 ;  /* 0x00000c1a09007388 */ /* 0x000fe80000000800 */
[----:B------:R-:W-:Y:S04]  /*0db0*/  STS [R9+0x10], R24 ;  /* 0x0000101809007388 */ /* 0x000fe80000000800 */
[----:B------:R-:W-:Y:S04]  /*0dc0*/  STS [R9+0x20], R14 ;  /* 0x0000200e09007388 */ /* 0x000fe80000000800 */
[----:B------:R-:W-:Y:S04]  /*0dd0*/  STS [R9+0x24], R20 ;  /* 0x0000241409007388 */ /* 0x000fe80000000800 */
[----:B------:R-:W-:Y:S04]  /*0de0*/  STS [R9+0x28], R12 ;  /* 0x0000280c09007388 */ /* 0x000fe80000000800 */
[----:B------:R-:W-:Y:S04]  /*0df0*/  STS [R9+0x2c], R18 ;  /* 0x00002c1209007388 */ /* 0x000fe80000000800 */
[----:B------:R-:W-:Y:S04]  /*0e00*/  STS [R9+0x38], R22 ;  /* 0x0000381609007388 */ /* 0x000fe80000000800 */
[----:B------:R-:W-:Y:S04]  /*0e10*/  STS [R9+0x34], R10 ;  /* 0x0000340a09007388 */ /* 0x000fe80000000800 */
[----:B------:R0:W-:Y:S04]  /*0e20*/  STS [R9+0x30], R4 ;  /* 0x0000300409007388 */ /* 0x0001e80000000800 */
[----:B------:R-:W-:Y:S04]  /*0e30*/  STS [R9], R8 ;  /* 0x0000000809007388 */ /* 0x000fe80000000800 */
[----:B------:R-:W-:Y:S01]  /*0e40*/  STS [R9+0x3c], R16 ;  /* 0x00003c1009007388 */ /* 0x000fe20000000800 */
[----:B------:R-:W-:-:S02]  /*0e50*/  LOP3.LUT R5, R3, 0x400, RZ, 0xfc, !PT ;  /* 0x0000040003057812 */ /* 0x000fc400078efcff */
[----:B------:R-:W-:Y:S02]  /*0e60*/  LOP3.LUT R7, R3, 0x800, RZ, 0xfc, !PT ;  /* 0x0000080003077812 */ /* 0x000fe400078efcff */
[----:B------:R-:W-:Y:S02]  /*0e70*/  SHF.R.U32.HI R5, RZ, 0x2, R5 ;  /* 0x00000002ff057819 */ /* 0x000fe40000011605 */
[----:B------:R-:W-:Y:S02]  /*0e80*/  SHF.R.U32.HI R11, RZ, 0x2, R7 ;  /* 0x00000002ff0b7819 */ /* 0x000fe40000011607 */
[----:B------:R-:W-:Y:S02]  /*0e90*/  LOP3.LUT R6, R6, 0xfc, RZ, 0xc0, !PT ;  /* 0x000000fc06067812 */ /* 0x000fe400078ec0ff */
[----:B------:R-:W-:Y:S02]  /*0ea0*/  LOP3.LUT R7, R5, 0x1fc, RZ, 0xc0, !PT ;  /* 0x000001fc05077812 */ /* 0x000fe400078ec0ff */
[----:B------:R-:W-:Y:S01]  /*0eb0*/  LOP3.LUT R11, R11, 0x2fc, RZ, 0xc0, !PT ;  /* 0x000002fc0b0b7812 */ /* 0x000fe200078ec0ff */
[----:B------:R-:W-:-:S02]  /*0ec0*/  VIADD R6, R6, UR4 ;  /* 0x0000000406067c36 */ /* 0x000fc40008000000 */
[----:B0-----:R-:W-:Y:S01]  /*0ed0*/  VIADD R4, R7, UR4 ;  /* 0x0000000407047c36 */ /* 0x001fe20008000000 */
[----:B------:R-:W-:Y:S01]  /*0ee0*/  SHF.R.S32.HI R5, RZ, 0x1f, R2 ;  /* 0x0000001fff057819 */ /* 0x000fe20000011402 */
[----:B------:R-:W-:Y:S02]  /*0ef0*/  VIADD R10, R11, UR4 ;  /* 0x000000040b0a7c36 */ /* 0x000fe40008000000 */
[C---:B------:R-:W-:Y:S01]  /*0f00*/  IMAD R12, R3.reuse, 0x4, R6 ;  /* 0x00000004030c7824 */ /* 0x040fe200078e0206 */
[----:B------:R-:W-:Y:S01]  /*0f10*/  BAR.SYNC.DEFER_BLOCKING 0x0 ;  /* 0x0000000000007b1d */ /* 0x000fe20000010000 */
[C---:B------:R-:W-:Y:S02]  /*0f20*/  IMAD R20, R3.reuse, 0x4, R4 ;  /* 0x0000000403147824 */ /* 0x040fe400078e0204 */
[----:B------:R-:W-:Y:S01]  /*0f30*/  IMAD R23, R3, 0x4, R10 ;  /* 0x0000000403177824 */ /* 0x000fe200078e020a */
[----:B------:R-:W-:-:S04]  /*0f40*/  LEA.HI R14, R5, R2, RZ, 0x6 ;  /* 0x00000002050e7211 */ /* 0x000fc800078f30ff */
[----:B------:R-:W-:Y:S02]  /*0f50*/  LOP3.LUT R13, R14, 0x3fffc0, RZ, 0xc0, !PT ;  /* 0x003fffc00e0d7812 */ /* 0x000fe400078ec0ff */
[----:B------:R-:W-:-:S03]  /*0f60*/  ISETP.GE.AND P0, PT, R0, 0x400, PT ;  /* 0x000004000000780c */ /* 0x000fc60003f06270 */
[C---:B------:R-:W-:Y:S01]  /*0f70*/  IMAD.IADD R21, R2.reuse, 0x1, -R13 ;  /* 0x0000000102157824 */ /* 0x040fe200078e0a0d */
[----:B------:R-:W-:Y:S04]  /*0f80*/  LDS R4, [R12] ;  /* 0x000000000c047984 */ /* 0x000fe80000000800 */
[----:B------:R-:W-:Y:S04]  /*0f90*/  LDS R5, [R12+0x4] ;  /* 0x000004000c057984 */ /* 0x000fe80000000800 */
[----:B------:R-:W-:Y:S04]  /*0fa0*/  LDS R6, [R12+0x8] ;  /* 0x000008000c067984 */ /* 0x000fe80000000800 */
[----:B------:R0:W1:Y:S04]  /*0fb0*/  LDS R7, [R12+0xc] ;  /* 0x00000c000c077984 */ /* 0x0000680000000800 */
[----:B------:R-:W-:Y:S04]  /*0fc0*/  LDS R8, [R20+0x1000] ;  /* 0x0010000014087984 */ /* 0x000fe80000000800 */
[----:B------:R-:W-:Y:S01]  /*0fd0*/  LDS R9, [R20+0x1004] ;  /* 0x0010040014097984 */ /* 0x000fe20000000800 */
[----:B0-----:R-:W0:Y:S03]  /*0fe0*/  LDC.64 R12, c[0x0][0x238] ;  /* 0x00008e00ff0c7b82 */ /* 0x001e260000000a00 */
[----:B------:R-:W-:Y:S04]  /*0ff0*/  LDS R10, [R20+0x1008] ;  /* 0x00100800140a7984 */ /* 0x000fe80000000800 */
[----:B------:R2:W3:Y:S04]  /*1000*/  LDS R11, [R20+0x100c] ;  /* 0x00100c00140b7984 */ /* 0x0004e80000000800 */
[----:B------:R-:W-:Y:S04]  /*1010*/  LDS R16, [R23+0x2000] ;  /* 0x0020000017107984 */ /* 0x000fe80000000800 */
[----:B------:R-:W-:Y:S04]  /*1020*/  LDS R17, [R23+0x2004] ;  /* 0x0020040017117984 */ /* 0x000fe80000000800 */
[----:B------:R-:W-:Y:S04]  /*1030*/  LDS R18, [R23+0x2008] ;  /* 0x0020080017127984 */ /* 0x000fe80000000800 */
[----:B------:R4:W5:Y:S01]  /*1040*/  LDS R19, [R23+0x200c] ;  /* 0x00200c0017137984 */ /* 0x0009620000000800 */
[----:B------:R-:W-:-:S02]  /*1050*/  LOP3.LUT R22, R2, 0x40, RZ, 0xfc, !PT ;  /* 0x0000004002167812 */ /* 0x000fc400078efcff */
[----:B--2---:R-:W-:Y:S02]  /*1060*/  LOP3.LUT R20, R2, 0x80, RZ, 0xfc, !PT ;  /* 0x0000008002147812 */ /* 0x004fe400078efcff */
[----:B------:R-:W-:Y:S02]  /*1070*/  ISETP.LT.AND P3, PT, R22, 0x100, !P0 ;  /* 0x000001001600780c */ /* 0x000fe40004761270 */
[----:B------:R-:W-:Y:S02]  /*1080*/  ISETP.LT.AND P2, PT, R20, 0x100, !P0 ;  /* 0x000001001400780c */ /* 0x000fe40004741270 */
[C---:B------:R-:W-:Y:S02]  /*1090*/  LEA.HI R22, R15.reuse, R22, RZ, 0x6 ;  /* 0x000000160f167211 */ /* 0x040fe400078f30ff */
[----:B------:R-:W-:Y:S01]  /*10a0*/  LEA.HI R20, R15, R20, RZ, 0x6 ;  /* 0x000000140f147211 */ /* 0x000fe200078f30ff */
[----:B------:R-:W-:Y:S01]  /*10b0*/  IMAD R0, R21, 0x400, R0 ;  /* 0x0000040015007824 */ /* 0x000fe200078e0200 */
[----:B------:R-:W-:Y:S01]  /*10c0*/  LOP3.LUT R21, R3, 0xc00, RZ, 0xfc, !PT ;  /* 0x00000c0003157812 */ /* 0x000fe200078efcff */
[----:B------:R-:W-:-:S02]  /*10d0*/  IMAD.SHL.U32 R14, R14, 0x1000, RZ ;  /* 0x000010000e0e7824 */ /* 0x000fc400078e00ff */
[----:B------:R-:W-:Y:S02]  /*10e0*/  IMAD.SHL.U32 R22, R22, 0x1000, RZ ;  /* 0x0000100016167824 */ /* 0x000fe400078e00ff */
[----:B------:R-:W-:Y:S01]  /*10f0*/  IMAD.SHL.U32 R20, R20, 0x1000, RZ ;  /* 0x0000100014147824 */ /* 0x000fe200078e00ff */
[C---:B------:R-:W-:Y:S02]  /*1100*/  ISETP.LT.AND P1, PT, R2.reuse, 0x100, !P0 ;  /* 0x000001000200780c */ /* 0x040fe40004721270 */
[----:B------:R-:W-:Y:S02]  /*1110*/  SHF.R.U32.HI R24, RZ, 0x2, R21 ;  /* 0x00000002ff187819 */ /* 0x000fe40000011615 */
[----:B------:R-:W-:Y:S02]  /*1120*/  LOP3.LUT R2, R2, 0xc0, RZ, 0xfc, !PT ;  /* 0x000000c002027812 */ /* 0x000fe400078efcff */
[----:B------:R-:W-:Y:S02]  /*1130*/  LOP3.LUT R21, R14, 0xfffc0000, RZ, 0xc0, !PT ;  /* 0xfffc00000e157812 */ /* 0x000fe400078ec0ff */
[----:B----4-:R-:W-:-:S02]  /*1140*/  LOP3.LUT R23, R22, 0xfffc0000, RZ, 0xc0, !PT ;  /* 0xfffc000016177812 */ /* 0x010fc400078ec0ff */
[----:B------:R-:W-:Y:S01]  /*1150*/  LOP3.LUT R25, R20, 0xfffc0000, RZ, 0xc0, !PT ;  /* 0xfffc000014197812 */ /* 0x000fe200078ec0ff */
[----:B------:R-:W-:Y:S01]  /*1160*/  IMAD.IADD R21, R0, 0x1, R21 ;  /* 0x0000000100157824 */ /* 0x000fe200078e0215 */
[----:B------:R-:W-:Y:S01]  /*1170*/  ISETP.LT.AND P0, PT, R2, 0x100, !P0 ;  /* 0x000001000200780c */ /* 0x000fe20004701270 */
[----:B------:R-:W-:Y:S01]  /*1180*/  IMAD.IADD R23, R0, 0x1, R23 ;  /* 0x0000000100177824 */ /* 0x000fe200078e0217 */
[----:B------:R-:W-:Y:S01]  /*1190*/  LOP3.LUT R24, R24, 0x3fc, RZ, 0xc0, !PT ;  /* 0x000003fc18187812 */ /* 0x000fe200078ec0ff */
[----:B------:R-:W-:Y:S02]  /*11a0*/  IMAD.IADD R25, R0, 0x1, R25 ;  /* 0x0000000100197824 */ /* 0x000fe400078e0219 */
[----:B0-----:R-:W-:-:S04]  /*11b0*/  IMAD.WIDE R20, R21, 0x4, R12 ;  /* 0x0000000415147825 */ /* 0x001fc800078e020c */
[----:B------:R-:W-:Y:S02]  /*11c0*/  VIADD R14, R24, UR4 ;  /* 0x00000004180e7c36 */ /* 0x000fe40008000000 */
[--C-:B------:R-:W-:Y:S01]  /*11d0*/  IMAD.WIDE R22, R23, 0x4, R12.reuse ;  /* 0x0000000417167825 */ /* 0x100fe200078e020c */
[----:B-1----:R0:W-:Y:S03]  /*11e0*/  @P1 STG.E.128 desc[UR6][R20.64], R4 ;  /* 0x0000000414001986 */ /* 0x0021e6000c101d06 */
[----:B------:R-:W-:Y:S01]  /*11f0*/  IMAD.WIDE R24, R25, 0x4, R12 ;  /* 0x0000000419187825 */ /* 0x000fe200078e020c */
[----:B---3--:R0:W-:Y:S04]  /*1200*/  @P3 STG.E.128 desc[UR6][R22.64], R8 ;  /* 0x0000000816003986 */ /* 0x0081e8000c101d06 */
[----:B-----5:R0:W-:Y:S01]  /*1210*/  @P2 STG.E.128 desc[UR6][R24.64], R16 ;  /* 0x0000001018002986 */ /* 0x0201e2000c101d06 */
[----:B------:R-:W-:Y:S01]  /*1220*/  IMAD R14, R3, 0x4, R14 ;  /* 0x00000004030e7824 */ /* 0x000fe200078e020e */
[----:B0-----:R-:W-:Y:S06]  /*1230*/  @!P0 EXIT ;  /* 0x000000000000894d */ /* 0x001fec0003800000 */
[----:B0-----:R-:W-:Y:S01]  /*1240*/  LDS R4, [R14+0x3000] ;  /* 0x003000000e047984 */ /* 0x001fe20000000800 */
[----:B------:R-:W-:-:S03]  /*1250*/  LEA.HI R2, R15, R2, RZ, 0x6 ;  /* 0x000000020f027211 */ /* 0x000fc600078f30ff */
[----:B------:R-:W-:Y:S02]  /*1260*/  LDS R5, [R14+0x3004] ;  /* 0x003004000e057984 */ /* 0x000fe40000000800 */
[----:B------:R-:W-:Y:S02]  /*1270*/  IMAD.SHL.U32 R2, R2, 0x1000, RZ ;  /* 0x0000100002027824 */ /* 0x000fe400078e00ff */
[----:B------:R-:W-:Y:S03]  /*1280*/  LDS R6, [R14+0x3008] ;  /* 0x003008000e067984 */ /* 0x000fe60000000800 */
[----:B------:R-:W-:Y:S01]  /*1290*/  LOP3.LUT R3, R2, 0xfffc0000, RZ, 0xc0, !PT ;  /* 0xfffc000002037812 */ /* 0x000fe200078ec0ff */
[----:B------:R-:W0:Y:S04]  /*12a0*/  LDS R7, [R14+0x300c] ;  /* 0x00300c000e077984 */ /* 0x000e280000000800 */
[----:B------:R-:W-:-:S04]  /*12b0*/  IMAD.IADD R3, R0, 0x1, R3 ;  /* 0x0000000100037824 */ /* 0x000fc800078e0203 */
[----:B------:R-:W-:-:S05]  /*12c0*/  IMAD.WIDE R12, R3, 0x4, R12 ;  /* 0x00000004030c7825 */ /* 0x000fca00078e020c */
[----:B0-----:R-:W-:Y:S01]  /*12d0*/  STG.E.128 desc[UR6][R12.64], R4 ;  /* 0x000000040c007986 */ /* 0x001fe2000c101d06 */
[----:B------:R-:W-:Y:S05]  /*12e0*/  EXIT ;  /* 0x000000000000794d */ /* 0x000fea0003800000 */
.L_x_0:
[----:B------:R-:W-:-:S00]  /*12f0*/  BRA `(.L_x_0) ;  /* 0xfffffffc00fc7947 */ /* 0x000fc0000383ffff */
[----:B------:R-:W-:-:S00]  /*1300*/  NOP ;  /* 0x0000000000007918 */ /* 0x000fc00000000000 */
[----:B------:R-:W-:-:S00]  /*1310*/  NOP ;  /* 0x0000000000007918 */ /* 0x000fc00000000000 */
[----:B------:R-:W-:-:S00]  /*1320*/  NOP ;  /* 0x0000000000007918 */ /* 0x000fc00000000000 */
[----:B------:R-:W-:-:S00]  /*1330*/  NOP ;  /* 0x0000000000007918 */ /* 0x000fc00000000000 */
[----:B------:R-:W-:-:S00]  /*1340*/  NOP ;  /* 0x0000000000007918 */ /* 0x000fc00000000000 */
[----:B------:R-:W-:-:S00]  /*1350*/  NOP ;  /* 0x0000000000007918 */ /* 0x000fc00000000000 */
[----:B------:R-:W-:-:S00]  /*1360*/  NOP ;  /* 0x0000000000007918 */ /* 0x000fc00000000000 */
[----:B------:R-:W-:-:S00]  /*1370*/  NOP ;  /* 0x0000000000007918 */ /* 0x000fc00000000000 */
.L_x_1:


//--------------------- .nv.global.init           --------------------------
	.section	.nv.global.init,"aw",@progbits
.nv.global.init:
	.type		_$_str,@object
	.size		_$_str,(_$_str_$_2 - _$_str)
_$_str:
        /*0000*/ 	.byte	0x5f, 0x5f, 0x43, 0x55, 0x44, 0x41, 0x5f, 0x46, 0x54, 0x5a, 0x00
	.type		_$_str_$_2,@object
	.size		_$_str_$_2,(.L_1 - _$_str_$_2)
_$_str_$_2:
        /*000b*/ 	.byte	0x5f, 0x5f, 0x43, 0x55, 0x44, 0x41, 0x5f, 0x50, 0x52, 0x45, 0x43, 0x5f, 0x53, 0x51, 0x52, 0x54
        /*001b*/ 	.byte	0x00
.L_1:


//--------------------- .nv.shared.triton_poi_fused__native_batch_norm_legit_no_training_relu_10 --------------------------
	.section	.nv.shared.triton_poi_fused__native_batch_norm_legit_no_training_relu_10,"aw",@nobits
	.sectionflags	@""
	.align	16
	.zero		1024


//--------------------- .nv.constant0.triton_poi_fused__native_batch_norm_legit_no_training_relu_10 --------------------------
	.section	.nv.constant0.triton_poi_fused__native_batch_norm_legit_no_training_relu_10,"a",@progbits
	.sectionflags	@""
	.align	4
.nv.constant0.triton_poi_fused__native_batch_norm_legit_no_training_relu_10:
	.zero		584
